//
// Generated by NVIDIA NVVM Compiler
//
// Compiler Build ID: CL-36424714
// Cuda compilation tools, release 13.0, V13.0.88
// Based on NVVM 20.0.0
//

.version 9.0
.target sm_100
.address_size 64

	// .globl	_Z5helloPc
.extern .func  (.param .b32 func_retval0) vprintf
(
	.param .b64 vprintf_param_0,
	.param .b64 vprintf_param_1
)
;
.global .align 1 .b8 $str[14] = {72, 101, 108, 108, 111, 32, 87, 111, 114, 108, 100, 33, 10};
.global .align 1 .b8 $str$1[9] = {98, 117, 102, 58, 32, 37, 115, 10};

.visible .entry _Z5helloPc(
	.param .u64 .ptr .align 1 _Z5helloPc_param_0
)
{
	.local .align 8 .b8 	__local_depot0[8];
	.reg .b64 	%SP;
	.reg .b64 	%SPL;
	.reg .b32 	%r<5>;
	.reg .b64 	%rd<8>;

	mov.u64 	%SPL, __local_depot0;
	cvta.local.u64 	%SP, %SPL;
	ld.param.u64 	%rd1, [_Z5helloPc_param_0];
	add.u64 	%rd2, %SP, 0;
	add.u64 	%rd3, %SPL, 0;
	mov.u64 	%rd4, $str;
	cvta.global.u64 	%rd5, %rd4;
	{ // callseq 0, 0
	.param .b64 param0;
	st.param.b64 	[param0], %rd5;
	.param .b64 param1;
	st.param.b64 	[param1], 0;
	.param .b32 retval0;
	call.uni (retval0), 
	vprintf, 
	(
	param0, 
	param1
	);
	ld.param.b32 	%r1, [retval0];
	} // callseq 0
	st.local.u64 	[%rd3], %rd1;
	mov.u64 	%rd6, $str$1;
	cvta.global.u64 	%rd7, %rd6;
	{ // callseq 1, 0
	.param .b64 param0;
	st.param.b64 	[param0], %rd7;
	.param .b64 param1;
	st.param.b64 	[param1], %rd2;
	.param .b32 retval0;
	call.uni (retval0), 
	vprintf, 
	(
	param0, 
	param1
	);
	ld.param.b32 	%r3, [retval0];
	} // callseq 1
	ret;

}


// ===== COMPILED SASS (sm_100) =====

	.target	sm_100

	.elftype	@"ET_EXEC"


//--------------------- .note.nv.tkinfo           --------------------------
	.section	.note.nv.tkinfo,"",@"SHT_NOTE"
	.sectionflags	@"SHF_NOTE_NV_TKINFO"
	.tkinfo
        /*0018*/ 	.word	0x00000002
        /*0030*/ 	.string	""
        /*0030*/ 	.string	"ptxas"
        /*0030*/ 	.string	"Cuda compilation tools, release 13.0, V13.0.88"
        /*0030*/ 	.string	"Build cuda_13.0.r13.0/compiler.36424714_0"
        /*0030*/ 	.string	"-arch sm_100 -m 64 "



//--------------------- .note.nv.cuinfo           --------------------------
	.section	.note.nv.cuinfo,"",@"SHT_NOTE"
	.sectionflags	@"SHF_NOTE_NV_CUINFO"
        /*0018*/ 	.short	0x0002
        /*001a*/ 	.short	0x0064
        /*001c*/ 	.short	0x0082
	.zero		2


//--------------------- .nv.info                  --------------------------
	.section	.nv.info,"",@"SHT_CUDA_INFO"
	.align	4


	//----- nvinfo : EIATTR_REGCOUNT
	.align		4
        /*0000*/ 	.byte	0x04, 0x2f
        /*0002*/ 	.short	(.L_3 - .L_2)
	.align		4
.L_2:
        /*0004*/ 	.word	index@(_Z5helloPc)
        /*0008*/ 	.word	0x00000018


	//----- nvinfo : EIATTR_FRAME_SIZE
	.align		4
.L_3:
        /*000c*/ 	.byte	0x04, 0x11
        /*000e*/ 	.short	(.L_5 - .L_4)
	.align		4
.L_4:
        /*0010*/ 	.word	index@(_Z5helloPc)
        /*0014*/ 	.word	0x00000008


	//----- nvinfo : EIATTR_MIN_STACK_SIZE
	.align		4
.L_5:
        /*0018*/ 	.byte	0x04, 0x12
        /*001a*/ 	.short	(.L_7 - .L_6)
	.align		4
.L_6:
        /*001c*/ 	.word	index@(_Z5helloPc)
        /*0020*/ 	.word	0x00000008
.L_7:


//--------------------- .nv.compat                --------------------------
	.section	.nv.compat,"",@"SHT_CUDA_COMPAT_INFO"
	.align	4
        /*0000*/ 	.byte	0x02, 0x09, 0x00, 0x00, 0x02, 0x02, 0x01, 0x00, 0x02, 0x05, 0x05, 0x00, 0x03, 0x07, 0x01, 0x01
        /*0010*/ 	.byte	0x02, 0x03, 0x00, 0x00, 0x02, 0x06, 0x01, 0x00, 0x04, 0x0b, 0x08, 0x00, 0x09, 0x00, 0x00, 0x00
        /*0020*/ 	.byte	0x00, 0x00, 0x00, 0x00


//--------------------- .nv.info._Z5helloPc       --------------------------
	.section	.nv.info._Z5helloPc,"",@"SHT_CUDA_INFO"
	.sectionflags	@""
	.align	4


	//----- nvinfo : EIATTR_CUDA_API_VERSION
	.align		4
        /*0000*/ 	.byte	0x04, 0x37
        /*0002*/ 	.short	(.L_9 - .L_8)
.L_8:
        /*0004*/ 	.word	0x00000082


	//----- nvinfo : EIATTR_KPARAM_INFO
	.align		4
.L_9:
        /*0008*/ 	.byte	0x04, 0x17
        /*000a*/ 	.short	(.L_11 - .L_10)
.L_10:
        /*000c*/ 	.word	0x00000000
        /*0010*/ 	.short	0x0000
        /*0012*/ 	.short	0x0000
        /*0014*/ 	.byte	0x00, 0xf5, 0x21, 0x00


	//----- nvinfo : EIATTR_SPARSE_MMA_MASK
	.align		4
.L_11:
        /*0018*/ 	.byte	0x03, 0x50
        /*001a*/ 	.short	0x0000


	//----- nvinfo : EIATTR_MAXREG_COUNT
	.align		4
        /*001c*/ 	.byte	0x03, 0x1b
        /*001e*/ 	.short	0x00ff


	//----- nvinfo : EIATTR_EXTERNS
	.align		4
        /*0020*/ 	.byte	0x04, 0x0f
        /*0022*/ 	.short	(.L_13 - .L_12)


	//   ....[0]....
	.align		4
.L_12:
        /*0024*/ 	.word	index@(vprintf)


	//----- nvinfo : EIATTR_MERCURY_ISA_VERSION
	.align		4
.L_13:
        /*0028*/ 	.byte	0x03, 0x5f
        /*002a*/ 	.short	0x0101


	//----- nvinfo : EIATTR_VRC_CTA_INIT_COUNT
	.align		4
        /*002c*/ 	.byte	0x02, 0x4a
	.zero		1
	.zero		1


	//----- nvinfo : EIATTR_SYSCALL_OFFSETS
	.align		4
        /*0030*/ 	.byte	0x04, 0x46
        /*0032*/ 	.short	(.L_15 - .L_14)


	//   ....[0]....
.L_14:
        /*0034*/ 	.word	0x000000d0


	//   ....[1]....
        /*0038*/ 	.word	0x00000170


	//----- nvinfo : EIATTR_EXIT_INSTR_OFFSETS
	.align		4
.L_15:
        /*003c*/ 	.byte	0x04, 0x1c
        /*003e*/ 	.short	(.L_17 - .L_16)


	//   ....[0]....
.L_16:
        /*0040*/ 	.word	0x00000180


	//----- nvinfo : EIATTR_CBANK_PARAM_SIZE
	.align		4
.L_17:
        /*0044*/ 	.byte	0x03, 0x19
        /*0046*/ 	.short	0x0008


	//----- nvinfo : EIATTR_PARAM_CBANK
	.align		4
        /*0048*/ 	.byte	0x04, 0x0a
        /*004a*/ 	.short	(.L_19 - .L_18)
	.align		4
.L_18:
        /*004c*/ 	.word	index@(.nv.constant0._Z5helloPc)
        /*0050*/ 	.short	0x0380
        /*0052*/ 	.short	0x0008


	//----- nvinfo : EIATTR_SW_WAR
	.align		4
.L_19:
        /*0054*/ 	.byte	0x04, 0x36
        /*0056*/ 	.short	(.L_21 - .L_20)
.L_20:
        /*0058*/ 	.word	0x00000008
.L_21:


//--------------------- .nv.callgraph             --------------------------
	.section	.nv.callgraph,"",@"SHT_CUDA_CALLGRAPH"
	.align	4
	.sectionentsize	8
	.align		4
        /*0000*/ 	.word	0x00000000
	.align		4
        /*0004*/ 	.word	0xffffffff
	.align		4
        /*0008*/ 	.word	index@(_Z5helloPc)
	.align		4
        /*000c*/ 	.word	index@(vprintf)
	.align		4
        /*0010*/ 	.word	0x00000000
	.align		4
        /*0014*/ 	.word	0xfffffffe
	.align		4
        /*0018*/ 	.word	0x00000000
	.align		4
        /*001c*/ 	.word	0xfffffffd
	.align		4
        /*0020*/ 	.word	0x00000000
	.align		4
        /*0024*/ 	.word	0xfffffffc


//--------------------- .nv.constant4             --------------------------
	.section	.nv.constant4,"a",@progbits
	.align	8
	.align		8
.nv.constant4:
        /*0000*/ 	.dword	vprintf
	.align		8
        /*0008*/ 	.dword	$str
	.align		8
        /*0010*/ 	.dword	$str$1


//--------------------- .text._Z5helloPc          --------------------------
	.section	.text._Z5helloPc,"ax",@progbits
	.align	128
        .global         _Z5helloPc
        .type           _Z5helloPc,@function
        .size           _Z5helloPc,(.L_x_3 - _Z5helloPc)
        .other          _Z5helloPc,@"STO_CUDA_ENTRY STV_DEFAULT"
_Z5helloPc:
.text._Z5helloPc:
[----:B------:R-:W0:Y:S01]  /*0000*/  LDC R1, c[0x0][0x37c] ;  /* 0x0000df00ff017b82 */ /* 0x000e220000000800 */
[----:B------:R-:W-:Y:S01]  /*0010*/  MOV R2, 0x0 ;  /* 0x0000000000027802 */ /* 0x000fe20000000f00 */
[----:B------:R-:W1:Y:S01]  /*0020*/  LDCU UR4, c[0x0][0x2f8] ;  /* 0x00005f00ff0477ac */ /* 0x000e620008000800 */
[----:B0-----:R-:W-:Y:S01]  /*0030*/  VIADD R1, R1, 0xfffffff8 ;  /* 0xfffffff801017836 */ /* 0x001fe20000000000 */
[----:B------:R-:W-:-:S04]  /*0040*/  CS2R R6, SRZ ;  /* 0x0000000000067805 */ /* 0x000fc8000001ff00 */
[----:B------:R0:W2:Y:S01]  /*0050*/  LDC.64 R8, c[0x4][R2] ;  /* 0x0100000002087b82 */ /* 0x0000a20000000a00 */
[----:B------:R-:W3:Y:S01]  /*0060*/  LDCU.64 UR6, c[0x4][0x8] ;  /* 0x01000100ff0677ac */ /* 0x000ee20008000a00 */
[----:B------:R-:W4:Y:S01]  /*0070*/  LDCU UR5, c[0x0][0x2fc] ;  /* 0x00005f80ff0577ac */ /* 0x000f220008000800 */
[----:B-1----:R-:W-:Y:S01]  /*0080*/  IADD3 R16, P0, PT, R1, UR4, RZ ;  /* 0x0000000401107c10 */ /* 0x002fe2000ff1e0ff */
[----:B---3--:R-:W-:Y:S01]  /*0090*/  IMAD.U32 R4, RZ, RZ, UR6 ;  /* 0x00000006ff047e24 */ /* 0x008fe2000f8e00ff */
[----:B------:R-:W-:-:S03]  /*00a0*/  MOV R5, UR7 ;  /* 0x0000000700057c02 */ /* 0x000fc60008000f00 */
[----:B0---4-:R-:W-:-:S08]  /*00b0*/  IMAD.X R17, RZ, RZ, UR5, P0 ;  /* 0x00000005ff117e24 */ /* 0x011fd000080e06ff */
[----:B------:R-:W-:-:S07]  /*00c0*/  LEPC R20, `(.L_x_0) ;  /* 0x000000001014794e */ /* 0x000fce0000000000 */
[----:B--2---:R-:W-:Y:S05]  /*00d0*/  CALL.ABS.NOINC R8 ;  /* 0x0000000008007343 */ /* 0x004fea0003c00000 */
.L_x_0:
[----:B------:R-:W0:Y:S01]  /*00e0*/  LDC.64 R8, c[0x0][0x380] ;  /* 0x0000e000ff087b82 */ /* 0x000e220000000a00 */
[----:B------:R-:W1:Y:S01]  /*00f0*/  LDCU.64 UR4, c[0x4][0x10] ;  /* 0x01000200ff0477ac */ /* 0x000e620008000a00 */
[----:B------:R-:W-:Y:S01]  /*0100*/  IMAD.MOV.U32 R6, RZ, RZ, R16 ;  /* 0x000000ffff067224 */ /* 0x000fe200078e0010 */
[----:B------:R-:W-:-:S05]  /*0110*/  MOV R7, R17 ;  /* 0x0000001100077202 */ /* 0x000fca0000000f00 */
[----:B------:R-:W2:Y:S01]  /*0120*/  LDC.64 R2, c[0x4][R2] ;  /* 0x0100000002027b82 */ /* 0x000ea20000000a00 */
[----:B-1----:R-:W-:Y:S01]  /*0130*/  IMAD.U32 R4, RZ, RZ, UR4 ;  /* 0x00000004ff047e24 */ /* 0x002fe2000f8e00ff */
[----:B------:R-:W-:Y:S01]  /*0140*/  MOV R5, UR5 ;  /* 0x0000000500057c02 */ /* 0x000fe20008000f00 */
[----:B0-----:R0:W-:Y:S06]  /*0150*/  STL.64 [R1], R8 ;  /* 0x0000000801007387 */ /* 0x0011ec0000100a00 */
[----:B------:R-:W-:-:S07]  /*0160*/  LEPC R20, `(.L_x_1) ;  /* 0x000000001014794e */ /* 0x000fce0000000000 */
[----:B0-2---:R-:W-:Y:S05]  /*0170*/  CALL.ABS.NOINC R2 ;  /* 0x0000000002007343 */ /* 0x005fea0003c00000 */
.L_x_1:
[----:B------:R-:W-:Y:S05]  /*0180*/  EXIT ;  /* 0x000000000000794d */ /* 0x000fea0003800000 */
.L_x_2:
[----:B------:R-:W-:-:S00]  /*0190*/  BRA `(.L_x_2) ;  /* 0xfffffffc00fc7947 */ /* 0x000fc0000383ffff */
[----:B------:R-:W-:-:S00]  /*01a0*/  NOP ;  /* 0x0000000000007918 */ /* 0x000fc00000000000 */
        /* <DEDUP_REMOVED lines=13> */
.L_x_3:


//--------------------- .nv.global.init           --------------------------
	.section	.nv.global.init,"aw",@progbits
.nv.global.init:
	.type		$str$1,@object
	.size		$str$1,($str - $str$1)
$str$1:
        /*0000*/ 	.byte	0x62, 0x75, 0x66, 0x3a, 0x20, 0x25, 0x73, 0x0a, 0x00
	.type		$str,@object
	.size		$str,(.L_0 - $str)
$str:
        /*0009*/ 	.byte	0x48, 0x65, 0x6c, 0x6c, 0x6f, 0x20, 0x57, 0x6f, 0x72, 0x6c, 0x64, 0x21, 0x0a, 0x00
.L_0:


//--------------------- .nv.shared.reserved.0     --------------------------
	.section	.nv.shared.reserved.0,"aw",@nobits
	.weak		__nv_reservedSMEM_offset_0_alias
	.size		__nv_reservedSMEM_offset_0_alias, 0, 64
	.other		__nv_reservedSMEM_offset_0_alias,@"STO_CUDA_RESERVED_SHARED STV_DEFAULT"
__nv_reservedSMEM_offset_0_alias:
	.zero		0
	.zero		64


//--------------------- .nv.constant0._Z5helloPc  --------------------------
	.section	.nv.constant0._Z5helloPc,"a",@progbits
	.sectionflags	@""
	.align	4
.nv.constant0._Z5helloPc:
	.zero		904


//--------------------- SYMBOLS --------------------------

	.type		.nv.reservedSmem.offset0,@object
	.size		.nv.reservedSmem.offset0,0x4
	.type		vprintf,@function
